//
// Generated by NVIDIA NVVM Compiler
//
// Compiler Build ID: CL-36424714
// Cuda compilation tools, release 13.0, V13.0.88
// Based on NVVM 20.0.0
//

.version 9.0
.target sm_100
.address_size 64

	// .globl	_Z14histogramNaivePiS_ii
.extern .shared .align 16 .b8 localHist[];

.visible .entry _Z14histogramNaivePiS_ii(
	.param .u64 .ptr .align 1 _Z14histogramNaivePiS_ii_param_0,
	.param .u64 .ptr .align 1 _Z14histogramNaivePiS_ii_param_1,
	.param .u32 _Z14histogramNaivePiS_ii_param_2,
	.param .u32 _Z14histogramNaivePiS_ii_param_3
)
{
	.reg .pred 	%p<6>;
	.reg .b32 	%r<14>;
	.reg .b64 	%rd<9>;

	ld.param.u64 	%rd3, [_Z14histogramNaivePiS_ii_param_0];
	ld.param.u64 	%rd4, [_Z14histogramNaivePiS_ii_param_1];
	ld.param.u32 	%r7, [_Z14histogramNaivePiS_ii_param_2];
	ld.param.u32 	%r8, [_Z14histogramNaivePiS_ii_param_3];
	mov.u32 	%r9, %ctaid.x;
	mov.u32 	%r1, %ntid.x;
	mov.u32 	%r10, %tid.x;
	mad.lo.s32 	%r13, %r9, %r1, %r10;
	setp.ge.s32 	%p1, %r13, %r7;
	@%p1 bra 	$L__BB0_5;
	mov.u32 	%r11, %nctaid.x;
	mul.lo.s32 	%r3, %r11, %r1;
	cvta.to.global.u64 	%rd1, %rd3;
	cvta.to.global.u64 	%rd2, %rd4;
$L__BB0_2:
	mul.wide.s32 	%rd5, %r13, 4;
	add.s64 	%rd6, %rd1, %rd5;
	ld.global.u32 	%r5, [%rd6];
	setp.lt.s32 	%p2, %r5, 0;
	setp.ge.s32 	%p3, %r5, %r8;
	or.pred  	%p4, %p2, %p3;
	@%p4 bra 	$L__BB0_4;
	mul.wide.u32 	%rd7, %r5, 4;
	add.s64 	%rd8, %rd2, %rd7;
	atom.global.add.u32 	%r12, [%rd8], 1;
$L__BB0_4:
	add.s32 	%r13, %r13, %r3;
	setp.lt.s32 	%p5, %r13, %r7;
	@%p5 bra 	$L__BB0_2;
$L__BB0_5:
	ret;

}
	// .globl	_Z19histogramPrivatizedPiS_ii
.visible .entry _Z19histogramPrivatizedPiS_ii(
	.param .u64 .ptr .align 1 _Z19histogramPrivatizedPiS_ii_param_0,
	.param .u64 .ptr .align 1 _Z19histogramPrivatizedPiS_ii_param_1,
	.param .u32 _Z19histogramPrivatizedPiS_ii_param_2,
	.param .u32 _Z19histogramPrivatizedPiS_ii_param_3
)
{
	.reg .pred 	%p<11>;
	.reg .b32 	%r<32>;
	.reg .b64 	%rd<9>;

	ld.param.u64 	%rd3, [_Z19histogramPrivatizedPiS_ii_param_0];
	ld.param.u64 	%rd4, [_Z19histogramPrivatizedPiS_ii_param_1];
	ld.param.u32 	%r13, [_Z19histogramPrivatizedPiS_ii_param_2];
	ld.param.u32 	%r14, [_Z19histogramPrivatizedPiS_ii_param_3];
	mov.u32 	%r31, %tid.x;
	mov.u32 	%r15, %ctaid.x;
	mov.u32 	%r2, %ntid.x;
	mad.lo.s32 	%r30, %r15, %r2, %r31;
	setp.ge.s32 	%p1, %r31, %r14;
	@%p1 bra 	$L__BB1_3;
	mov.u32 	%r17, localHist;
	mov.u32 	%r29, %r31;
$L__BB1_2:
	shl.b32 	%r16, %r29, 2;
	add.s32 	%r18, %r17, %r16;
	mov.b32 	%r19, 0;
	st.shared.u32 	[%r18], %r19;
	add.s32 	%r29, %r29, %r2;
	setp.lt.s32 	%p2, %r29, %r14;
	@%p2 bra 	$L__BB1_2;
$L__BB1_3:
	bar.sync 	0;
	setp.ge.s32 	%p3, %r30, %r13;
	@%p3 bra 	$L__BB1_8;
	mov.u32 	%r20, %nctaid.x;
	mul.lo.s32 	%r6, %r20, %r2;
	cvta.to.global.u64 	%rd1, %rd3;
$L__BB1_5:
	mul.wide.s32 	%rd5, %r30, 4;
	add.s64 	%rd6, %rd1, %rd5;
	ld.global.u32 	%r8, [%rd6];
	setp.lt.s32 	%p4, %r8, 0;
	setp.ge.s32 	%p5, %r8, %r14;
	or.pred  	%p6, %p4, %p5;
	@%p6 bra 	$L__BB1_7;
	shl.b32 	%r21, %r8, 2;
	mov.u32 	%r22, localHist;
	add.s32 	%r23, %r22, %r21;
	atom.shared.add.u32 	%r24, [%r23], 1;
$L__BB1_7:
	add.s32 	%r30, %r30, %r6;
	setp.lt.s32 	%p7, %r30, %r13;
	@%p7 bra 	$L__BB1_5;
$L__BB1_8:
	setp.ge.s32 	%p8, %r31, %r14;
	bar.sync 	0;
	@%p8 bra 	$L__BB1_13;
	cvta.to.global.u64 	%rd2, %rd4;
	mov.u32 	%r26, localHist;
$L__BB1_10:
	shl.b32 	%r25, %r31, 2;
	add.s32 	%r27, %r26, %r25;
	ld.shared.u32 	%r11, [%r27];
	setp.lt.s32 	%p9, %r11, 1;
	@%p9 bra 	$L__BB1_12;
	mul.wide.s32 	%rd7, %r31, 4;
	add.s64 	%rd8, %rd2, %rd7;
	atom.global.add.u32 	%r28, [%rd8], %r11;
$L__BB1_12:
	add.s32 	%r31, %r31, %r2;
	setp.lt.s32 	%p10, %r31, %r14;
	@%p10 bra 	$L__BB1_10;
$L__BB1_13:
	ret;

}


// ===== COMPILED SASS (sm_100) =====

	.target	sm_100

	.elftype	@"ET_EXEC"


//--------------------- .note.nv.tkinfo           --------------------------
	.section	.note.nv.tkinfo,"",@"SHT_NOTE"
	.sectionflags	@"SHF_NOTE_NV_TKINFO"
	.tkinfo
        /*0018*/ 	.word	0x00000002
        /*0030*/ 	.string	""
        /*0030*/ 	.string	"ptxas"
        /*0030*/ 	.string	"Cuda compilation tools, release 13.0, V13.0.88"
        /*0030*/ 	.string	"Build cuda_13.0.r13.0/compiler.36424714_0"
        /*0030*/ 	.string	"-arch sm_100 -m 64 "



//--------------------- .note.nv.cuinfo           --------------------------
	.section	.note.nv.cuinfo,"",@"SHT_NOTE"
	.sectionflags	@"SHF_NOTE_NV_CUINFO"
        /*0018*/ 	.short	0x0002
        /*001a*/ 	.short	0x0064
        /*001c*/ 	.short	0x0082
	.zero		2


//--------------------- .nv.info                  --------------------------
	.section	.nv.info,"",@"SHT_CUDA_INFO"
	.align	4


	//----- nvinfo : EIATTR_REGCOUNT
	.align		4
        /*0000*/ 	.byte	0x04, 0x2f
        /*0002*/ 	.short	(.L_1 - .L_0)
	.align		4
.L_0:
        /*0004*/ 	.word	index@(_Z14histogramNaivePiS_ii)
        /*0008*/ 	.word	0x0000000e


	//----- nvinfo : EIATTR_FRAME_SIZE
	.align		4
.L_1:
        /*000c*/ 	.byte	0x04, 0x11
        /*000e*/ 	.short	(.L_3 - .L_2)
	.align		4
.L_2:
        /*0010*/ 	.word	index@(_Z14histogramNaivePiS_ii)
        /*0014*/ 	.word	0x00000000


	//----- nvinfo : EIATTR_REGCOUNT
	.align		4
.L_3:
        /*0018*/ 	.byte	0x04, 0x2f
        /*001a*/ 	.short	(.L_5 - .L_4)
	.align		4
.L_4:
        /*001c*/ 	.word	index@(_Z19histogramPrivatizedPiS_ii)
        /*0020*/ 	.word	0x0000000c


	//----- nvinfo : EIATTR_FRAME_SIZE
	.align		4
.L_5:
        /*0024*/ 	.byte	0x04, 0x11
        /*0026*/ 	.short	(.L_7 - .L_6)
	.align		4
.L_6:
        /*0028*/ 	.word	index@(_Z19histogramPrivatizedPiS_ii)
        /*002c*/ 	.word	0x00000000


	//----- nvinfo : EIATTR_MIN_STACK_SIZE
	.align		4
.L_7:
        /*0030*/ 	.byte	0x04, 0x12
        /*0032*/ 	.short	(.L_9 - .L_8)
	.align		4
.L_8:
        /*0034*/ 	.word	index@(_Z19histogramPrivatizedPiS_ii)
        /*0038*/ 	.word	0x00000000


	//----- nvinfo : EIATTR_MIN_STACK_SIZE
	.align		4
.L_9:
        /*003c*/ 	.byte	0x04, 0x12
        /*003e*/ 	.short	(.L_11 - .L_10)
	.align		4
.L_10:
        /*0040*/ 	.word	index@(_Z14histogramNaivePiS_ii)
        /*0044*/ 	.word	0x00000000
.L_11:


//--------------------- .nv.compat                --------------------------
	.section	.nv.compat,"",@"SHT_CUDA_COMPAT_INFO"
	.align	4
        /*0000*/ 	.byte	0x02, 0x09, 0x00, 0x00, 0x02, 0x02, 0x01, 0x00, 0x02, 0x05, 0x05, 0x00, 0x03, 0x07, 0x01, 0x01
        /*0010*/ 	.byte	0x02, 0x03, 0x00, 0x00, 0x02, 0x06, 0x01, 0x00, 0x04, 0x0b, 0x08, 0x00, 0x09, 0x00, 0x00, 0x00
        /*0020*/ 	.byte	0x00, 0x00, 0x00, 0x00


//--------------------- .nv.info._Z19histogramPrivatizedPiS_ii --------------------------
	.section	.nv.info._Z19histogramPrivatizedPiS_ii,"",@"SHT_CUDA_INFO"
	.sectionflags	@""
	.align	4


	//----- nvinfo : EIATTR_CUDA_API_VERSION
	.align		4
        /*0000*/ 	.byte	0x04, 0x37
        /*0002*/ 	.short	(.L_13 - .L_12)
.L_12:
        /*0004*/ 	.word	0x00000082


	//----- nvinfo : EIATTR_KPARAM_INFO
	.align		4
.L_13:
        /*0008*/ 	.byte	0x04, 0x17
        /*000a*/ 	.short	(.L_15 - .L_14)
.L_14:
        /*000c*/ 	.word	0x00000000
        /*0010*/ 	.short	0x0003
        /*0012*/ 	.short	0x0014
        /*0014*/ 	.byte	0x00, 0xf0, 0x11, 0x00


	//----- nvinfo : EIATTR_KPARAM_INFO
	.align		4
.L_15:
        /*0018*/ 	.byte	0x04, 0x17
        /*001a*/ 	.short	(.L_17 - .L_16)
.L_16:
        /*001c*/ 	.word	0x00000000
        /*0020*/ 	.short	0x0002
        /*0022*/ 	.short	0x0010
        /*0024*/ 	.byte	0x00, 0xf0, 0x11, 0x00


	//----- nvinfo : EIATTR_KPARAM_INFO
	.align		4
.L_17:
        /*0028*/ 	.byte	0x04, 0x17
        /*002a*/ 	.short	(.L_19 - .L_18)
.L_18:
        /*002c*/ 	.word	0x00000000
        /*0030*/ 	.short	0x0001
        /*0032*/ 	.short	0x0008
        /*0034*/ 	.byte	0x00, 0xf5, 0x21, 0x00


	//----- nvinfo : EIATTR_KPARAM_INFO
	.align		4
.L_19:
        /*0038*/ 	.byte	0x04, 0x17
        /*003a*/ 	.short	(.L_21 - .L_20)
.L_20:
        /*003c*/ 	.word	0x00000000
        /*0040*/ 	.short	0x0000
        /*0042*/ 	.short	0x0000
        /*0044*/ 	.byte	0x00, 0xf5, 0x21, 0x00


	//----- nvinfo : EIATTR_SPARSE_MMA_MASK
	.align		4
.L_21:
        /*0048*/ 	.byte	0x03, 0x50
        /*004a*/ 	.short	0x0000


	//----- nvinfo : EIATTR_MAXREG_COUNT
	.align		4
        /*004c*/ 	.byte	0x03, 0x1b
        /*004e*/ 	.short	0x00ff


	//----- nvinfo : EIATTR_NUM_BARRIERS
	.align		4
        /*0050*/ 	.byte	0x02, 0x4c
        /*0052*/ 	.byte	0x01
	.zero		1


	//----- nvinfo : EIATTR_MERCURY_ISA_VERSION
	.align		4
        /*0054*/ 	.byte	0x03, 0x5f
        /*0056*/ 	.short	0x0101


	//----- nvinfo : EIATTR_VRC_CTA_INIT_COUNT
	.align		4
        /*0058*/ 	.byte	0x02, 0x4a
	.zero		1
	.zero		1


	//----- nvinfo : EIATTR_EXIT_INSTR_OFFSETS
	.align		4
        /*005c*/ 	.byte	0x04, 0x1c
        /*005e*/ 	.short	(.L_23 - .L_22)


	//   ....[0]....
.L_22:
        /*0060*/ 	.word	0x00000310


	//   ....[1]....
        /*0064*/ 	.word	0x00000420


	//----- nvinfo : EIATTR_CRS_STACK_SIZE
	.align		4
.L_23:
        /*0068*/ 	.byte	0x04, 0x1e
        /*006a*/ 	.short	(.L_25 - .L_24)
.L_24:
        /*006c*/ 	.word	0x00000000


	//----- nvinfo : EIATTR_CBANK_PARAM_SIZE
	.align		4
.L_25:
        /*0070*/ 	.byte	0x03, 0x19
        /*0072*/ 	.short	0x0018


	//----- nvinfo : EIATTR_PARAM_CBANK
	.align		4
        /*0074*/ 	.byte	0x04, 0x0a
        /*0076*/ 	.short	(.L_27 - .L_26)
	.align		4
.L_26:
        /*0078*/ 	.word	index@(.nv.constant0._Z19histogramPrivatizedPiS_ii)
        /*007c*/ 	.short	0x0380
        /*007e*/ 	.short	0x0018


	//----- nvinfo : EIATTR_SW_WAR
	.align		4
.L_27:
        /*0080*/ 	.byte	0x04, 0x36
        /*0082*/ 	.short	(.L_29 - .L_28)
.L_28:
        /*0084*/ 	.word	0x00000008
.L_29:


//--------------------- .nv.info._Z14histogramNaivePiS_ii --------------------------
	.section	.nv.info._Z14histogramNaivePiS_ii,"",@"SHT_CUDA_INFO"
	.sectionflags	@""
	.align	4


	//----- nvinfo : EIATTR_CUDA_API_VERSION
	.align		4
        /*0000*/ 	.byte	0x04, 0x37
        /*0002*/ 	.short	(.L_31 - .L_30)
.L_30:
        /*0004*/ 	.word	0x00000082


	//----- nvinfo : EIATTR_KPARAM_INFO
	.align		4
.L_31:
        /*0008*/ 	.byte	0x04, 0x17
        /*000a*/ 	.short	(.L_33 - .L_32)
.L_32:
        /*000c*/ 	.word	0x00000000
        /*0010*/ 	.short	0x0003
        /*0012*/ 	.short	0x0014
        /*0014*/ 	.byte	0x00, 0xf0, 0x11, 0x00


	//----- nvinfo : EIATTR_KPARAM_INFO
	.align		4
.L_33:
        /*0018*/ 	.byte	0x04, 0x17
        /*001a*/ 	.short	(.L_35 - .L_34)
.L_34:
        /*001c*/ 	.word	0x00000000
        /*0020*/ 	.short	0x0002
        /*0022*/ 	.short	0x0010
        /*0024*/ 	.byte	0x00, 0xf0, 0x11, 0x00


	//----- nvinfo : EIATTR_KPARAM_INFO
	.align		4
.L_35:
        /*0028*/ 	.byte	0x04, 0x17
        /*002a*/ 	.short	(.L_37 - .L_36)
.L_36:
        /*002c*/ 	.word	0x00000000
        /*0030*/ 	.short	0x0001
        /*0032*/ 	.short	0x0008
        /*0034*/ 	.byte	0x00, 0xf5, 0x21, 0x00


	//----- nvinfo : EIATTR_KPARAM_INFO
	.align		4
.L_37:
        /*0038*/ 	.byte	0x04, 0x17
        /*003a*/ 	.short	(.L_39 - .L_38)
.L_38:
        /*003c*/ 	.word	0x00000000
        /*0040*/ 	.short	0x0000
        /*0042*/ 	.short	0x0000
        /*0044*/ 	.byte	0x00, 0xf5, 0x21, 0x00


	//----- nvinfo : EIATTR_SPARSE_MMA_MASK
	.align		4
.L_39:
        /*0048*/ 	.byte	0x03, 0x50
        /*004a*/ 	.short	0x0000


	//----- nvinfo : EIATTR_MAXREG_COUNT
	.align		4
        /*004c*/ 	.byte	0x03, 0x1b
        /*004e*/ 	.short	0x00ff


	//----- nvinfo : EIATTR_MERCURY_ISA_VERSION
	.align		4
        /*0050*/ 	.byte	0x03, 0x5f
        /*0052*/ 	.short	0x0101


	//----- nvinfo : EIATTR_VRC_CTA_INIT_COUNT
	.align		4
        /*0054*/ 	.byte	0x02, 0x4a
	.zero		1
	.zero		1


	//----- nvinfo : EIATTR_EXIT_INSTR_OFFSETS
	.align		4
        /*0058*/ 	.byte	0x04, 0x1c
        /*005a*/ 	.short	(.L_41 - .L_40)


	//   ....[0]....
.L_40:
        /*005c*/ 	.word	0x00000070


	//   ....[1]....
        /*0060*/ 	.word	0x000001b0


	//----- nvinfo : EIATTR_CRS_STACK_SIZE
	.align		4
.L_41:
        /*0064*/ 	.byte	0x04, 0x1e
        /*0066*/ 	.short	(.L_43 - .L_42)
.L_42:
        /*0068*/ 	.word	0x00000000


	//----- nvinfo : EIATTR_CBANK_PARAM_SIZE
	.align		4
.L_43:
        /*006c*/ 	.byte	0x03, 0x19
        /*006e*/ 	.short	0x0018


	//----- nvinfo : EIATTR_PARAM_CBANK
	.align		4
        /*0070*/ 	.byte	0x04, 0x0a
        /*0072*/ 	.short	(.L_45 - .L_44)
	.align		4
.L_44:
        /*0074*/ 	.word	index@(.nv.constant0._Z14histogramNaivePiS_ii)
        /*0078*/ 	.short	0x0380
        /*007a*/ 	.short	0x0018


	//----- nvinfo : EIATTR_SW_WAR
	.align		4
.L_45:
        /*007c*/ 	.byte	0x04, 0x36
        /*007e*/ 	.short	(.L_47 - .L_46)
.L_46:
        /*0080*/ 	.word	0x00000008
.L_47:


//--------------------- .nv.callgraph             --------------------------
	.section	.nv.callgraph,"",@"SHT_CUDA_CALLGRAPH"
	.align	4
	.sectionentsize	8
	.align		4
        /*0000*/ 	.word	0x00000000
	.align		4
        /*0004*/ 	.word	0xffffffff
	.align		4
        /*0008*/ 	.word	0x00000000
	.align		4
        /*000c*/ 	.word	0xfffffffe
	.align		4
        /*0010*/ 	.word	0x00000000
	.align		4
        /*0014*/ 	.word	0xfffffffd
	.align		4
        /*0018*/ 	.word	0x00000000
	.align		4
        /*001c*/ 	.word	0xfffffffc


//--------------------- .text._Z19histogramPrivatizedPiS_ii --------------------------
	.section	.text._Z19histogramPrivatizedPiS_ii,"ax",@progbits
	.align	128
        .global         _Z19histogramPrivatizedPiS_ii
        .type           _Z19histogramPrivatizedPiS_ii,@function
        .size           _Z19histogramPrivatizedPiS_ii,(.L_x_16 - _Z19histogramPrivatizedPiS_ii)
        .other          _Z19histogramPrivatizedPiS_ii,@"STO_CUDA_ENTRY STV_DEFAULT"
_Z19histogramPrivatizedPiS_ii:
.text._Z19histogramPrivatizedPiS_ii:
[----:B------:R-:W-:Y:S01]  /*0000*/  LDC R1, c[0x0][0x37c] ;  /* 0x0000df00ff017b82 */ /* 0x000fe20000000800 */
[----:B------:R-:W0:Y:S01]  /*0010*/  S2R R7, SR_TID.X ;  /* 0x0000000000077919 */ /* 0x000e220000002100 */
[----:B------:R-:W1:Y:S06]  /*0020*/  LDCU UR5, c[0x0][0x394] ;  /* 0x00007280ff0577ac */ /* 0x000e6c0008000800 */
[----:B------:R-:W2:Y:S01]  /*0030*/  S2UR UR4, SR_CTAID.X ;  /* 0x00000000000479c3 */ /* 0x000ea20000002500 */
[----:B------:R-:W-:Y:S07]  /*0040*/  BSSY.RECONVERGENT B0, `(.L_x_0) ;  /* 0x000000f000007945 */ /* 0x000fee0003800200 */
[----:B------:R-:W2:Y:S01]  /*0050*/  LDC R6, c[0x0][0x360] ;  /* 0x0000d800ff067b82 */ /* 0x000ea20000000800 */
[----:B-1----:R-:W-:-:S05]  /*0060*/  IMAD.U32 R8, RZ, RZ, UR5 ;  /* 0x00000005ff087e24 */ /* 0x002fca000f8e00ff */
[----:B0-----:R-:W-:Y:S01]  /*0070*/  ISETP.GE.AND P0, PT, R7, R8, PT ;  /* 0x000000080700720c */ /* 0x001fe20003f06270 */
[----:B--2---:R-:W-:-:S12]  /*0080*/  IMAD R9, R6, UR4, R7 ;  /* 0x0000000406097c24 */ /* 0x004fd8000f8e0207 */
[----:B------:R-:W-:Y:S05]  /*0090*/  @P0 BRA `(.L_x_1) ;  /* 0x0000000000240947 */ /* 0x000fea0003800000 */
[----:B------:R-:W0:Y:S01]  /*00a0*/  S2R R5, SR_CgaCtaId ;  /* 0x0000000000057919 */ /* 0x000e220000008800 */
[----:B------:R-:W-:Y:S01]  /*00b0*/  MOV R0, 0x400 ;  /* 0x0000040000007802 */ /* 0x000fe20000000f00 */
[----:B------:R-:W-:-:S03]  /*00c0*/  IMAD.MOV.U32 R3, RZ, RZ, R7 ;  /* 0x000000ffff037224 */ /* 0x000fc600078e0007 */
[----:B0-----:R-:W-:-:S07]  /*00d0*/  LEA R0, R5, R0, 0x18 ;  /* 0x0000000005007211 */ /* 0x001fce00078ec0ff */
.L_x_2:
[----:B------:R-:W-:Y:S02]  /*00e0*/  IMAD R2, R3, 0x4, R0 ;  /* 0x0000000403027824 */ /* 0x000fe400078e0200 */
[----:B------:R-:W-:-:S03]  /*00f0*/  IMAD.IADD R3, R6, 0x1, R3 ;  /* 0x0000000106037824 */ /* 0x000fc600078e0203 */
[----:B------:R0:W-:Y:S02]  /*0100*/  STS [R2], RZ ;  /* 0x000000ff02007388 */ /* 0x0001e40000000800 */
[----:B------:R-:W-:-:S13]  /*0110*/  ISETP.GE.AND P0, PT, R3, R8, PT ;  /* 0x000000080300720c */ /* 0x000fda0003f06270 */
[----:B0-----:R-:W-:Y:S05]  /*0120*/  @!P0 BRA `(.L_x_2) ;  /* 0xfffffffc00ec8947 */ /* 0x001fea000383ffff */
.L_x_1:
[----:B------:R-:W-:Y:S05]  /*0130*/  BSYNC.RECONVERGENT B0 ;  /* 0x0000000000007941 */ /* 0x000fea0003800200 */
.L_x_0:
[----:B------:R-:W0:Y:S01]  /*0140*/  LDCU UR4, c[0x0][0x390] ;  /* 0x00007200ff0477ac */ /* 0x000e220008000800 */
[----:B------:R-:W-:Y:S01]  /*0150*/  BSSY.RECONVERGENT B0, `(.L_x_3) ;  /* 0x0000019000007945 */ /* 0x000fe20003800200 */
[----:B------:R-:W1:Y:S01]  /*0160*/  LDCU.64 UR6, c[0x0][0x358] ;  /* 0x00006b00ff0677ac */ /* 0x000e620008000a00 */
[----:B------:R-:W2:Y:S01]  /*0170*/  LDCU.64 UR8, c[0x0][0x390] ;  /* 0x00007200ff0877ac */ /* 0x000ea20008000a00 */
[----:B------:R-:W-:Y:S01]  /*0180*/  BAR.SYNC.DEFER_BLOCKING 0x0 ;  /* 0x0000000000007b1d */ /* 0x000fe20000010000 */
[----:B0-----:R-:W-:-:S13]  /*0190*/  ISETP.GE.AND P0, PT, R9, UR4, PT ;  /* 0x0000000409007c0c */ /* 0x001fda000bf06270 */
[----:B-12---:R-:W-:Y:S05]  /*01a0*/  @P0 BRA `(.L_x_4) ;  /* 0x00000000004c0947 */ /* 0x006fea0003800000 */
[----:B------:R-:W0:Y:S01]  /*01b0*/  LDC.64 R4, c[0x0][0x380] ;  /* 0x0000e000ff047b82 */ /* 0x000e220000000a00 */
[----:B------:R-:W1:Y:S02]  /*01c0*/  LDCU UR4, c[0x0][0x370] ;  /* 0x00006e00ff0477ac */ /* 0x000e640008000800 */
[----:B-1----:R-:W-:-:S07]  /*01d0*/  IMAD R0, R6, UR4, RZ ;  /* 0x0000000406007c24 */ /* 0x002fce000f8e02ff */
.L_x_7:
[----:B0-----:R-:W-:-:S06]  /*01e0*/  IMAD.WIDE R2, R9, 0x4, R4 ;  /* 0x0000000409027825 */ /* 0x001fcc00078e0204 */
[----:B------:R-:W2:Y:S01]  /*01f0*/  LDG.E R3, desc[UR6][R2.64] ;  /* 0x0000000602037981 */ /* 0x000ea2000c1e1900 */
[----:B------:R-:W-:Y:S01]  /*0200*/  IMAD.U32 R8, RZ, RZ, UR9 ;  /* 0x00000009ff087e24 */ /* 0x000fe2000f8e00ff */
[----:B------:R-:W-:Y:S01]  /*0210*/  BSSY.RECONVERGENT B1, `(.L_x_5) ;  /* 0x000000b000017945 */ /* 0x000fe20003800200 */
[----:B------:R-:W-:-:S05]  /*0220*/  IMAD.IADD R9, R0, 0x1, R9 ;  /* 0x0000000100097824 */ /* 0x000fca00078e0209 */
[----:B------:R-:W-:Y:S02]  /*0230*/  ISETP.GE.AND P1, PT, R9, UR8, PT ;  /* 0x0000000809007c0c */ /* 0x000fe4000bf26270 */
[----:B--2---:R-:W-:-:S04]  /*0240*/  ISETP.GE.AND P0, PT, R3, R8, PT ;  /* 0x000000080300720c */ /* 0x004fc80003f06270 */
[----:B------:R-:W-:-:S13]  /*0250*/  ISETP.LT.OR P0, PT, R3, RZ, P0 ;  /* 0x000000ff0300720c */ /* 0x000fda0000701670 */
[----:B------:R-:W-:Y:S05]  /*0260*/  @P0 BRA `(.L_x_6) ;  /* 0x0000000000140947 */ /* 0x000fea0003800000 */
[----:B------:R-:W0:Y:S01]  /*0270*/  S2UR UR5, SR_CgaCtaId ;  /* 0x00000000000579c3 */ /* 0x000e220000008800 */
[----:B------:R-:W-:Y:S02]  /*0280*/  UMOV UR4, 0x400 ;  /* 0x0000040000047882 */ /* 0x000fe40000000000 */
[----:B0-----:R-:W-:-:S06]  /*0290*/  ULEA UR4, UR5, UR4, 0x18 ;  /* 0x0000000405047291 */ /* 0x001fcc000f8ec0ff */
[----:B------:R-:W-:-:S05]  /*02a0*/  LEA R2, R3, UR4, 0x2 ;  /* 0x0000000403027c11 */ /* 0x000fca000f8e10ff */
[----:B------:R0:W-:Y:S02]  /*02b0*/  ATOMS.POPC.INC.32 RZ, [R2+URZ] ;  /* 0x0000000002ff7f8c */ /* 0x0001e4000d8000ff */
.L_x_6:
[----:B------:R-:W-:Y:S05]  /*02c0*/  BSYNC.RECONVERGENT B1 ;  /* 0x0000000000017941 */ /* 0x000fea0003800200 */
.L_x_5:
[----:B------:R-:W-:Y:S05]  /*02d0*/  @!P1 BRA `(.L_x_7) ;  /* 0xfffffffc00c09947 */ /* 0x000fea000383ffff */
.L_x_4:
[----:B------:R-:W-:Y:S05]  /*02e0*/  BSYNC.RECONVERGENT B0 ;  /* 0x0000000000007941 */ /* 0x000fea0003800200 */
.L_x_3:
[----:B------:R-:W-:Y:S01]  /*02f0*/  BAR.SYNC.DEFER_BLOCKING 0x0 ;  /* 0x0000000000007b1d */ /* 0x000fe20000010000 */
[----:B------:R-:W-:-:S13]  /*0300*/  ISETP.GE.AND P0, PT, R7, R8, PT ;  /* 0x000000080700720c */ /* 0x000fda0003f06270 */
[----:B------:R-:W-:Y:S05]  /*0310*/  @P0 EXIT ;  /* 0x000000000000094d */ /* 0x000fea0003800000 */
[----:B------:R-:W1:Y:S01]  /*0320*/  S2UR UR5, SR_CgaCtaId ;  /* 0x00000000000579c3 */ /* 0x000e620000008800 */
[----:B------:R-:W-:Y:S01]  /*0330*/  UMOV UR4, 0x400 ;  /* 0x0000040000047882 */ /* 0x000fe20000000000 */
[----:B------:R-:W2:Y:S06]  /*0340*/  LDCU UR8, c[0x0][0x394] ;  /* 0x00007280ff0877ac */ /* 0x000eac0008000800 */
[----:B------:R-:W3:Y:S01]  /*0350*/  LDC.64 R4, c[0x0][0x388] ;  /* 0x0000e200ff047b82 */ /* 0x000ee20000000a00 */
[----:B-12---:R-:W-:-:S12]  /*0360*/  ULEA UR4, UR5, UR4, 0x18 ;  /* 0x0000000405047291 */ /* 0x006fd8000f8ec0ff */
.L_x_10:
[----:B------:R-:W-:Y:S01]  /*0370*/  LEA R0, R7, UR4, 0x2 ;  /* 0x0000000407007c11 */ /* 0x000fe2000f8e10ff */
[----:B------:R-:W-:Y:S04]  /*0380*/  BSSY.RECONVERGENT B0, `(.L_x_8) ;  /* 0x0000006000007945 */ /* 0x000fe80003800200 */
[----:B-1----:R-:W1:Y:S02]  /*0390*/  LDS R9, [R0] ;  /* 0x0000000000097984 */ /* 0x002e640000000800 */
[----:B-1----:R-:W-:-:S13]  /*03a0*/  ISETP.GE.AND P0, PT, R9, 0x1, PT ;  /* 0x000000010900780c */ /* 0x002fda0003f06270 */
[----:B------:R-:W-:Y:S05]  /*03b0*/  @!P0 BRA `(.L_x_9) ;  /* 0x0000000000088947 */ /* 0x000fea0003800000 */
[----:B0--3--:R-:W-:-:S05]  /*03c0*/  IMAD.WIDE R2, R7, 0x4, R4 ;  /* 0x0000000407027825 */ /* 0x009fca00078e0204 */
[----:B------:R1:W-:Y:S02]  /*03d0*/  REDG.E.ADD.STRONG.GPU desc[UR6][R2.64], R9 ;  /* 0x000000090200798e */ /* 0x0003e4000c12e106 */
.L_x_9:
[----:B------:R-:W-:Y:S05]  /*03e0*/  BSYNC.RECONVERGENT B0 ;  /* 0x0000000000007941 */ /* 0x000fea0003800200 */
.L_x_8:
[----:B------:R-:W-:-:S05]  /*03f0*/  IMAD.IADD R7, R6, 0x1, R7 ;  /* 0x0000000106077824 */ /* 0x000fca00078e0207 */
[----:B------:R-:W-:-:S13]  /*0400*/  ISETP.GE.AND P0, PT, R7, UR8, PT ;  /* 0x0000000807007c0c */ /* 0x000fda000bf06270 */
[----:B------:R-:W-:Y:S05]  /*0410*/  @!P0 BRA `(.L_x_10) ;  /* 0xfffffffc00d48947 */ /* 0x000fea000383ffff */
[----:B------:R-:W-:Y:S05]  /*0420*/  EXIT ;  /* 0x000000000000794d */ /* 0x000fea0003800000 */
.L_x_11:
[----:B------:R-:W-:-:S00]  /*0430*/  BRA `(.L_x_11) ;  /* 0xfffffffc00fc7947 */ /* 0x000fc0000383ffff */
[----:B------:R-:W-:-:S00]  /*0440*/  NOP ;  /* 0x0000000000007918 */ /* 0x000fc00000000000 */
        /* <DEDUP_REMOVED lines=11> */
.L_x_16:


//--------------------- .text._Z14histogramNaivePiS_ii --------------------------
	.section	.text._Z14histogramNaivePiS_ii,"ax",@progbits
	.align	128
        .global         _Z14histogramNaivePiS_ii
        .type           _Z14histogramNaivePiS_ii,@function
        .size           _Z14histogramNaivePiS_ii,(.L_x_17 - _Z14histogramNaivePiS_ii)
        .other          _Z14histogramNaivePiS_ii,@"STO_CUDA_ENTRY STV_DEFAULT"
_Z14histogramNaivePiS_ii:
.text._Z14histogramNaivePiS_ii:
[----:B------:R-:W-:Y:S01]  /*0000*/  LDC R1, c[0x0][0x37c] ;  /* 0x0000df00ff017b82 */ /* 0x000fe20000000800 */
[----:B------:R-:W0:Y:S07]  /*0010*/  S2R R0, SR_TID.X ;  /* 0x0000000000007919 */ /* 0x000e2e0000002100 */
[----:B------:R-:W0:Y:S01]  /*0020*/  S2UR UR4, SR_CTAID.X ;  /* 0x00000000000479c3 */ /* 0x000e220000002500 */
[----:B------:R-:W1:Y:S07]  /*0030*/  LDCU UR5, c[0x0][0x390] ;  /* 0x00007200ff0577ac */ /* 0x000e6e0008000800 */
[----:B------:R-:W0:Y:S02]  /*0040*/  LDC R9, c[0x0][0x360] ;  /* 0x0000d800ff097b82 */ /* 0x000e240000000800 */
[----:B0-----:R-:W-:-:S05]  /*0050*/  IMAD R0, R9, UR4, R0 ;  /* 0x0000000409007c24 */ /* 0x001fca000f8e0200 */
[----:B-1----:R-:W-:-:S13]  /*0060*/  ISETP.GE.AND P0, PT, R0, UR5, PT ;  /* 0x0000000500007c0c */ /* 0x002fda000bf06270 */
[----:B------:R-:W-:Y:S05]  /*0070*/  @P0 EXIT ;  /* 0x000000000000094d */ /* 0x000fea0003800000 */
[----:B------:R-:W0:Y:S01]  /*0080*/  LDC.64 R4, c[0x0][0x380] ;  /* 0x0000e000ff047b82 */ /* 0x000e220000000a00 */
[----:B------:R-:W1:Y:S01]  /*0090*/  LDCU UR4, c[0x0][0x370] ;  /* 0x00006e00ff0477ac */ /* 0x000e620008000800 */
[----:B------:R-:W2:Y:S06]  /*00a0*/  LDCU.64 UR6, c[0x0][0x358] ;  /* 0x00006b00ff0677ac */ /* 0x000eac0008000a00 */
[----:B------:R-:W3:Y:S01]  /*00b0*/  LDC.64 R6, c[0x0][0x388] ;  /* 0x0000e200ff067b82 */ /* 0x000ee20000000a00 */
[----:B------:R-:W4:Y:S01]  /*00c0*/  LDCU.64 UR8, c[0x0][0x390] ;  /* 0x00007200ff0877ac */ /* 0x000f220008000a00 */
[----:B-1----:R-:W-:-:S07]  /*00d0*/  IMAD R9, R9, UR4, RZ ;  /* 0x0000000409097c24 */ /* 0x002fce000f8e02ff */
.L_x_14:
[----:B0-----:R-:W-:-:S06]  /*00e0*/  IMAD.WIDE R2, R0, 0x4, R4 ;  /* 0x0000000400027825 */ /* 0x001fcc00078e0204 */
[----:B--2---:R-:W2:Y:S01]  /*00f0*/  LDG.E R3, desc[UR6][R2.64] ;  /* 0x0000000602037981 */ /* 0x004ea2000c1e1900 */
[----:B------:R-:W-:Y:S01]  /*0100*/  IADD3 R0, PT, PT, R9, R0, RZ ;  /* 0x0000000009007210 */ /* 0x000fe20007ffe0ff */
[----:B------:R-:W-:Y:S03]  /*0110*/  BSSY.RECONVERGENT B0, `(.L_x_12) ;  /* 0x0000008000007945 */ /* 0x000fe60003800200 */
[----:B----4-:R-:W-:Y:S02]  /*0120*/  ISETP.GE.AND P1, PT, R0, UR8, PT ;  /* 0x0000000800007c0c */ /* 0x010fe4000bf26270 */
[----:B--2---:R-:W-:-:S04]  /*0130*/  ISETP.GE.AND P0, PT, R3, UR9, PT ;  /* 0x0000000903007c0c */ /* 0x004fc8000bf06270 */
[----:B------:R-:W-:-:S13]  /*0140*/  ISETP.LT.OR P0, PT, R3, RZ, P0 ;  /* 0x000000ff0300720c */ /* 0x000fda0000701670 */
[----:B------:R-:W-:Y:S05]  /*0150*/  @P0 BRA `(.L_x_13) ;  /* 0x00000000000c0947 */ /* 0x000fea0003800000 */
[----:B------:R-:W-:Y:S02]  /*0160*/  HFMA2 R11, -RZ, RZ, 0, 5.9604644775390625e-08 ;  /* 0x00000001ff0b7431 */ /* 0x000fe400000001ff */
[----:B---3--:R-:W-:-:S05]  /*0170*/  IMAD.WIDE.U32 R2, R3, 0x4, R6 ;  /* 0x0000000403027825 */ /* 0x008fca00078e0006 */
[----:B------:R0:W-:Y:S02]  /*0180*/  REDG.E.ADD.STRONG.GPU desc[UR6][R2.64], R11 ;  /* 0x0000000b0200798e */ /* 0x0001e4000c12e106 */
.L_x_13:
[----:B------:R-:W-:Y:S05]  /*0190*/  BSYNC.RECONVERGENT B0 ;  /* 0x0000000000007941 */ /* 0x000fea0003800200 */
.L_x_12:
[----:B------:R-:W-:Y:S05]  /*01a0*/  @!P1 BRA `(.L_x_14) ;  /* 0xfffffffc00cc9947 */ /* 0x000fea000383ffff */
[----:B------:R-:W-:Y:S05]  /*01b0*/  EXIT ;  /* 0x000000000000794d */ /* 0x000fea0003800000 */
.L_x_15:
        /* <DEDUP_REMOVED lines=12> */
.L_x_17:


//--------------------- .nv.shared._Z19histogramPrivatizedPiS_ii --------------------------
	.section	.nv.shared._Z19histogramPrivatizedPiS_ii,"aw",@nobits
	.sectionflags	@""
	.align	16
	.zero		1024


//--------------------- .nv.shared.reserved.0     --------------------------
	.section	.nv.shared.reserved.0,"aw",@nobits
	.weak		__nv_reservedSMEM_offset_0_alias
	.size		__nv_reservedSMEM_offset_0_alias, 0, 64
	.other		__nv_reservedSMEM_offset_0_alias,@"STO_CUDA_RESERVED_SHARED STV_DEFAULT"
__nv_reservedSMEM_offset_0_alias:
	.zero		0
	.zero		64


//--------------------- .nv.shared._Z14histogramNaivePiS_ii --------------------------
	.section	.nv.shared._Z14histogramNaivePiS_ii,"aw",@nobits
	.sectionflags	@""
	.align	16
	.zero		1024


//--------------------- .nv.constant0._Z19histogramPrivatizedPiS_ii --------------------------
	.section	.nv.constant0._Z19histogramPrivatizedPiS_ii,"a",@progbits
	.sectionflags	@""
	.align	4
.nv.constant0._Z19histogramPrivatizedPiS_ii:
	.zero		920


//--------------------- .nv.constant0._Z14histogramNaivePiS_ii --------------------------
	.section	.nv.constant0._Z14histogramNaivePiS_ii,"a",@progbits
	.sectionflags	@""
	.align	4
.nv.constant0._Z14histogramNaivePiS_ii:
	.zero		920


//--------------------- SYMBOLS --------------------------

	.type		.nv.reservedSmem.offset0,@object
	.size		.nv.reservedSmem.offset0,0x4
	.type		.nv.reservedSmem.cap,@object
	.size		.nv.reservedSmem.cap,0x4
